//
// Generated by NVIDIA NVVM Compiler
//
// Compiler Build ID: CL-36424714
// Cuda compilation tools, release 13.0, V13.0.88
// Based on NVVM 20.0.0
//

.version 9.0
.target sm_100
.address_size 64

	// .globl	_Z11hashCentricPxPiS_S0_PyS0_iiii
// _ZZ11hashCentricPxPiS_S0_PyS0_iiiiE11sharedCount has been demoted
.global .align 1 .b8 _ZN34_INTERNAL_5b65fb7a_4_k_cu_b66fe2454cuda3std3__436_GLOBAL__N__5b65fb7a_4_k_cu_b66fe2456ignoreE[1];
.global .align 1 .b8 _ZN34_INTERNAL_5b65fb7a_4_k_cu_b66fe2454cuda3std3__45__cpo5beginE[1];
.global .align 1 .b8 _ZN34_INTERNAL_5b65fb7a_4_k_cu_b66fe2454cuda3std3__45__cpo3endE[1];
.global .align 1 .b8 _ZN34_INTERNAL_5b65fb7a_4_k_cu_b66fe2454cuda3std3__45__cpo6cbeginE[1];
.global .align 1 .b8 _ZN34_INTERNAL_5b65fb7a_4_k_cu_b66fe2454cuda3std3__45__cpo4cendE[1];
.global .align 1 .b8 _ZN34_INTERNAL_5b65fb7a_4_k_cu_b66fe2454cuda3std3__419piecewise_constructE[1];
.global .align 1 .b8 _ZN34_INTERNAL_5b65fb7a_4_k_cu_b66fe2454cuda3std3__48in_placeE[1];
.global .align 1 .b8 _ZN34_INTERNAL_5b65fb7a_4_k_cu_b66fe2454cuda3std6ranges3__45__cpo4swapE[1];
.global .align 1 .b8 _ZN34_INTERNAL_5b65fb7a_4_k_cu_b66fe2454cuda3std6ranges3__45__cpo9iter_moveE[1];
.global .align 1 .b8 _ZN34_INTERNAL_5b65fb7a_4_k_cu_b66fe2454cuda3std6ranges3__45__cpo7advanceE[1];

.visible .entry _Z11hashCentricPxPiS_S0_PyS0_iiii(
	.param .u64 .ptr .align 1 _Z11hashCentricPxPiS_S0_PyS0_iiii_param_0,
	.param .u64 .ptr .align 1 _Z11hashCentricPxPiS_S0_PyS0_iiii_param_1,
	.param .u64 .ptr .align 1 _Z11hashCentricPxPiS_S0_PyS0_iiii_param_2,
	.param .u64 .ptr .align 1 _Z11hashCentricPxPiS_S0_PyS0_iiii_param_3,
	.param .u64 .ptr .align 1 _Z11hashCentricPxPiS_S0_PyS0_iiii_param_4,
	.param .u64 .ptr .align 1 _Z11hashCentricPxPiS_S0_PyS0_iiii_param_5,
	.param .u32 _Z11hashCentricPxPiS_S0_PyS0_iiii_param_6,
	.param .u32 _Z11hashCentricPxPiS_S0_PyS0_iiii_param_7,
	.param .u32 _Z11hashCentricPxPiS_S0_PyS0_iiii_param_8,
	.param .u32 _Z11hashCentricPxPiS_S0_PyS0_iiii_param_9
)
{
	.reg .pred 	%p<18>;
	.reg .b32 	%r<68>;
	.reg .b64 	%rd<80>;
	// demoted variable
	.shared .align 8 .u64 _ZZ11hashCentricPxPiS_S0_PyS0_iiiiE11sharedCount;
	ld.param.u64 	%rd33, [_Z11hashCentricPxPiS_S0_PyS0_iiii_param_1];
	ld.param.u64 	%rd34, [_Z11hashCentricPxPiS_S0_PyS0_iiii_param_2];
	ld.param.u64 	%rd35, [_Z11hashCentricPxPiS_S0_PyS0_iiii_param_3];
	ld.param.u64 	%rd37, [_Z11hashCentricPxPiS_S0_PyS0_iiii_param_5];
	ld.param.u32 	%r27, [_Z11hashCentricPxPiS_S0_PyS0_iiii_param_6];
	ld.param.u32 	%r28, [_Z11hashCentricPxPiS_S0_PyS0_iiii_param_7];
	ld.param.u32 	%r29, [_Z11hashCentricPxPiS_S0_PyS0_iiii_param_8];
	ld.param.u32 	%r30, [_Z11hashCentricPxPiS_S0_PyS0_iiii_param_9];
	cvta.to.global.u64 	%rd1, %rd37;
	mov.u32 	%r1, %ctaid.x;
	setp.ge.s32 	%p1, %r1, %r29;
	@%p1 bra 	$L__BB0_5;
	mov.u32 	%r2, %tid.x;
	mov.u32 	%r3, %ntid.x;
	mov.u32 	%r4, %nctaid.x;
	mov.u32 	%r63, %r1;
$L__BB0_2:
	mul.lo.s32 	%r31, %r63, %r29;
	add.s32 	%r64, %r31, %r2;
	add.s32 	%r7, %r31, %r29;
	setp.ge.s32 	%p2, %r64, %r7;
	@%p2 bra 	$L__BB0_4;
$L__BB0_3:
	mul.wide.s32 	%rd38, %r64, 4;
	add.s64 	%rd39, %rd1, %rd38;
	mov.b32 	%r32, 0;
	st.global.u32 	[%rd39], %r32;
	add.s32 	%r64, %r64, %r3;
	setp.lt.s32 	%p3, %r64, %r7;
	@%p3 bra 	$L__BB0_3;
$L__BB0_4:
	add.s32 	%r63, %r63, %r4;
	setp.lt.s32 	%p4, %r63, %r29;
	@%p4 bra 	$L__BB0_2;
$L__BB0_5:
	// begin inline asm
	mov.u32 %r33, %envreg2;
	// end inline asm
	cvt.u64.u32 	%rd40, %r33;
	// begin inline asm
	mov.u32 %r34, %envreg1;
	// end inline asm
	cvt.u64.u32 	%rd41, %r34;
	shl.b64 	%rd42, %rd41, 32;
	or.b64  	%rd2, %rd42, %rd40;
	setp.ne.s64 	%p5, %rd2, 0;
	@%p5 bra 	$L__BB0_7;
	// begin inline asm
	trap;
	// end inline asm
$L__BB0_7:
	barrier.sync 	0;
	mov.u32 	%r11, %tid.x;
	mov.u32 	%r35, %tid.y;
	add.s32 	%r36, %r11, %r35;
	mov.u32 	%r37, %tid.z;
	or.b32  	%r38, %r36, %r37;
	setp.ne.s32 	%p6, %r38, 0;
	@%p6 bra 	$L__BB0_10;
	add.s64 	%rd43, %rd2, 4;
	mov.u32 	%r41, %nctaid.x;
	mov.u32 	%r42, %nctaid.y;
	mul.lo.s32 	%r43, %r41, %r42;
	mov.u32 	%r44, %nctaid.z;
	mul.lo.s32 	%r45, %r43, %r44;
	mov.u32 	%r46, %ctaid.y;
	add.s32 	%r47, %r1, %r46;
	mov.u32 	%r48, %ctaid.z;
	neg.s32 	%r49, %r48;
	setp.eq.s32 	%p7, %r47, %r49;
	sub.s32 	%r50, -2147483647, %r45;
	selp.b32 	%r40, %r50, 1, %p7;
	// begin inline asm
	atom.add.release.gpu.u32 %r39,[%rd43],%r40;
	// end inline asm
$L__BB0_9:
	// begin inline asm
	ld.acquire.gpu.u32 %r51,[%rd43];
	// end inline asm
	xor.b32  	%r52, %r51, %r39;
	setp.gt.s32 	%p8, %r52, -1;
	@%p8 bra 	$L__BB0_9;
$L__BB0_10:
	barrier.sync 	0;
	setp.ne.s32 	%p9, %r11, 0;
	@%p9 bra 	$L__BB0_12;
	mov.b64 	%rd45, 0;
	st.shared.u64 	[_ZZ11hashCentricPxPiS_S0_PyS0_iiiiE11sharedCount], %rd45;
$L__BB0_12:
	mov.u32 	%r53, %ntid.x;
	mad.lo.s32 	%r54, %r53, %r1, %r11;
	shr.u32 	%r55, %r54, 5;
	mov.u32 	%r56, %nctaid.x;
	mul.lo.s32 	%r13, %r56, %r53;
	add.s32 	%r65, %r27, %r55;
	setp.ge.s32 	%p10, %r65, %r28;
	mov.b64 	%rd77, 0;
	@%p10 bra 	$L__BB0_23;
	cvta.to.global.u64 	%rd5, %rd33;
	cvta.to.global.u64 	%rd6, %rd34;
	cvta.to.global.u64 	%rd7, %rd35;
	shr.u32 	%r15, %r13, 5;
	mov.b64 	%rd77, 0;
$L__BB0_14:
	ld.param.u64 	%rd64, [_Z11hashCentricPxPiS_S0_PyS0_iiii_param_0];
	cvta.to.global.u64 	%rd48, %rd64;
	mul.wide.s32 	%rd49, %r65, 8;
	add.s64 	%rd9, %rd48, %rd49;
	ld.global.u32 	%r57, [%rd9];
	and.b32  	%r58, %r11, 31;
	add.s32 	%r66, %r58, %r57;
	cvt.s64.s32 	%rd69, %r66;
	ld.global.u64 	%rd75, [%rd9+8];
	setp.le.s64 	%p11, %rd75, %rd69;
	@%p11 bra 	$L__BB0_22;
	add.s64 	%rd12, %rd6, %rd49;
	ld.global.u64 	%rd76, [%rd12+8];
$L__BB0_16:
	shl.b64 	%rd51, %rd69, 2;
	add.s64 	%rd52, %rd5, %rd51;
	ld.global.u32 	%r19, [%rd52];
	ld.global.u64 	%rd18, [%rd12];
	cvt.s64.s32 	%rd53, %rd18;
	setp.le.s64 	%p12, %rd76, %rd53;
	@%p12 bra 	$L__BB0_21;
	cvt.u32.u64 	%r67, %rd18;
	min.s32 	%r21, %r65, %r19;
$L__BB0_18:
	mul.wide.s32 	%rd54, %r67, 4;
	add.s64 	%rd55, %rd7, %rd54;
	ld.global.u32 	%r23, [%rd55];
	setp.ge.s32 	%p13, %r23, %r21;
	@%p13 bra 	$L__BB0_20;
	div.s32 	%r59, %r19, %r30;
	div.s32 	%r60, %r23, %r30;
	mad.lo.s32 	%r61, %r59, %r29, %r60;
	mul.wide.s32 	%rd56, %r61, 4;
	add.s64 	%rd57, %rd1, %rd56;
	atom.global.add.u32 	%r62, [%rd57], 1;
	cvt.s64.s32 	%rd58, %r62;
	add.s64 	%rd77, %rd77, %rd58;
	add.s32 	%r67, %r67, 1;
	ld.global.u64 	%rd76, [%rd12+8];
	cvt.s64.s32 	%rd59, %r67;
	setp.gt.s64 	%p14, %rd76, %rd59;
	@%p14 bra 	$L__BB0_18;
$L__BB0_20:
	ld.global.u64 	%rd75, [%rd9+8];
$L__BB0_21:
	add.s32 	%r66, %r66, 32;
	cvt.s64.s32 	%rd69, %r66;
	setp.gt.s64 	%p15, %rd75, %rd69;
	@%p15 bra 	$L__BB0_16;
$L__BB0_22:
	bar.sync 	0;
	add.s32 	%r65, %r65, %r15;
	setp.lt.s32 	%p16, %r65, %r28;
	@%p16 bra 	$L__BB0_14;
$L__BB0_23:
	setp.ne.s32 	%p17, %r11, 0;
	atom.shared.add.u64 	%rd60, [_ZZ11hashCentricPxPiS_S0_PyS0_iiiiE11sharedCount], %rd77;
	bar.sync 	0;
	@%p17 bra 	$L__BB0_25;
	ld.param.u64 	%rd65, [_Z11hashCentricPxPiS_S0_PyS0_iiii_param_4];
	ld.shared.u64 	%rd61, [_ZZ11hashCentricPxPiS_S0_PyS0_iiiiE11sharedCount];
	cvta.to.global.u64 	%rd62, %rd65;
	atom.global.add.u64 	%rd63, [%rd62], %rd61;
$L__BB0_25:
	ret;

}
	// .globl	_Z14clearHashTablePii
.visible .entry _Z14clearHashTablePii(
	.param .u64 .ptr .align 1 _Z14clearHashTablePii_param_0,
	.param .u32 _Z14clearHashTablePii_param_1
)
{
	.reg .pred 	%p<5>;
	.reg .b32 	%r<16>;
	.reg .b64 	%rd<5>;

	ld.param.u64 	%rd2, [_Z14clearHashTablePii_param_0];
	ld.param.u32 	%r11, [_Z14clearHashTablePii_param_1];
	mov.u32 	%r14, %ctaid.x;
	setp.ge.s32 	%p1, %r14, %r11;
	@%p1 bra 	$L__BB1_5;
	mov.u32 	%r2, %tid.x;
	mov.u32 	%r3, %ntid.x;
	mov.u32 	%r4, %nctaid.x;
	cvta.to.global.u64 	%rd1, %rd2;
$L__BB1_2:
	mul.lo.s32 	%r12, %r14, %r11;
	add.s32 	%r15, %r12, %r2;
	add.s32 	%r7, %r12, %r11;
	setp.ge.s32 	%p2, %r15, %r7;
	@%p2 bra 	$L__BB1_4;
$L__BB1_3:
	mul.wide.s32 	%rd3, %r15, 4;
	add.s64 	%rd4, %rd1, %rd3;
	mov.b32 	%r13, 0;
	st.global.u32 	[%rd4], %r13;
	add.s32 	%r15, %r15, %r3;
	setp.lt.s32 	%p3, %r15, %r7;
	@%p3 bra 	$L__BB1_3;
$L__BB1_4:
	add.s32 	%r14, %r14, %r4;
	setp.lt.s32 	%p4, %r14, %r11;
	@%p4 bra 	$L__BB1_2;
$L__BB1_5:
	ret;

}


// ===== COMPILED SASS (sm_100) =====

	.target	sm_100

	.elftype	@"ET_EXEC"


//--------------------- .note.nv.tkinfo           --------------------------
	.section	.note.nv.tkinfo,"",@"SHT_NOTE"
	.sectionflags	@"SHF_NOTE_NV_TKINFO"
	.tkinfo
        /*0018*/ 	.word	0x00000002
        /*0030*/ 	.string	""
        /*0030*/ 	.string	"ptxas"
        /*0030*/ 	.string	"Cuda compilation tools, release 13.0, V13.0.88"
        /*0030*/ 	.string	"Build cuda_13.0.r13.0/compiler.36424714_0"
        /*0030*/ 	.string	"-arch sm_100 -m 64 "



//--------------------- .note.nv.cuinfo           --------------------------
	.section	.note.nv.cuinfo,"",@"SHT_NOTE"
	.sectionflags	@"SHF_NOTE_NV_CUINFO"
        /*0018*/ 	.short	0x0002
        /*001a*/ 	.short	0x0064
        /*001c*/ 	.short	0x0082
	.zero		2


//--------------------- .nv.info                  --------------------------
	.section	.nv.info,"",@"SHT_CUDA_INFO"
	.align	4


	//----- nvinfo : EIATTR_REGCOUNT
	.align		4
        /*0000*/ 	.byte	0x04, 0x2f
        /*0002*/ 	.short	(.L_11 - .L_10)
	.align		4
.L_10:
        /*0004*/ 	.word	index@(_Z11hashCentricPxPiS_S0_PyS0_iiii)
        /*0008*/ 	.word	0x0000001e


	//----- nvinfo : EIATTR_FRAME_SIZE
	.align		4
.L_11:
        /*000c*/ 	.byte	0x04, 0x11
        /*000e*/ 	.short	(.L_13 - .L_12)
	.align		4
.L_12:
        /*0010*/ 	.word	index@(_Z11hashCentricPxPiS_S0_PyS0_iiii)
        /*0014*/ 	.word	0x00000000


	//----- nvinfo : EIATTR_REGCOUNT
	.align		4
.L_13:
        /*0018*/ 	.byte	0x04, 0x2f
        /*001a*/ 	.short	(.L_15 - .L_14)
	.align		4
.L_14:
        /*001c*/ 	.word	index@(_Z14clearHashTablePii)
        /*0020*/ 	.word	0x0000000a


	//----- nvinfo : EIATTR_FRAME_SIZE
	.align		4
.L_15:
        /*0024*/ 	.byte	0x04, 0x11
        /*0026*/ 	.short	(.L_17 - .L_16)
	.align		4
.L_16:
        /*0028*/ 	.word	index@(_Z14clearHashTablePii)
        /*002c*/ 	.word	0x00000000


	//----- nvinfo : EIATTR_MIN_STACK_SIZE
	.align		4
.L_17:
        /*0030*/ 	.byte	0x04, 0x12
        /*0032*/ 	.short	(.L_19 - .L_18)
	.align		4
.L_18:
        /*0034*/ 	.word	index@(_Z14clearHashTablePii)
        /*0038*/ 	.word	0x00000000


	//----- nvinfo : EIATTR_MIN_STACK_SIZE
	.align		4
.L_19:
        /*003c*/ 	.byte	0x04, 0x12
        /*003e*/ 	.short	(.L_21 - .L_20)
	.align		4
.L_20:
        /*0040*/ 	.word	index@(_Z11hashCentricPxPiS_S0_PyS0_iiii)
        /*0044*/ 	.word	0x00000000
.L_21:


//--------------------- .nv.compat                --------------------------
	.section	.nv.compat,"",@"SHT_CUDA_COMPAT_INFO"
	.align	4
        /*0000*/ 	.byte	0x02, 0x09, 0x00, 0x00, 0x02, 0x02, 0x01, 0x00, 0x02, 0x05, 0x05, 0x00, 0x03, 0x07, 0x01, 0x01
        /*0010*/ 	.byte	0x02, 0x03, 0x00, 0x00, 0x02, 0x06, 0x01, 0x00, 0x04, 0x0b, 0x08, 0x00, 0x09, 0x00, 0x00, 0x00
        /*0020*/ 	.byte	0x00, 0x00, 0x00, 0x00


//--------------------- .nv.info._Z14clearHashTablePii --------------------------
	.section	.nv.info._Z14clearHashTablePii,"",@"SHT_CUDA_INFO"
	.sectionflags	@""
	.align	4


	//----- nvinfo : EIATTR_CUDA_API_VERSION
	.align		4
        /*0000*/ 	.byte	0x04, 0x37
        /*0002*/ 	.short	(.L_23 - .L_22)
.L_22:
        /*0004*/ 	.word	0x00000082


	//----- nvinfo : EIATTR_KPARAM_INFO
	.align		4
.L_23:
        /*0008*/ 	.byte	0x04, 0x17
        /*000a*/ 	.short	(.L_25 - .L_24)
.L_24:
        /*000c*/ 	.word	0x00000000
        /*0010*/ 	.short	0x0001
        /*0012*/ 	.short	0x0008
        /*0014*/ 	.byte	0x00, 0xf0, 0x11, 0x00


	//----- nvinfo : EIATTR_KPARAM_INFO
	.align		4
.L_25:
        /*0018*/ 	.byte	0x04, 0x17
        /*001a*/ 	.short	(.L_27 - .L_26)
.L_26:
        /*001c*/ 	.word	0x00000000
        /*0020*/ 	.short	0x0000
        /*0022*/ 	.short	0x0000
        /*0024*/ 	.byte	0x00, 0xf5, 0x21, 0x00


	//----- nvinfo : EIATTR_SPARSE_MMA_MASK
	.align		4
.L_27:
        /*0028*/ 	.byte	0x03, 0x50
        /*002a*/ 	.short	0x0000


	//----- nvinfo : EIATTR_MAXREG_COUNT
	.align		4
        /*002c*/ 	.byte	0x03, 0x1b
        /*002e*/ 	.short	0x00ff


	//----- nvinfo : EIATTR_MERCURY_ISA_VERSION
	.align		4
        /*0030*/ 	.byte	0x03, 0x5f
        /*0032*/ 	.short	0x0101


	//----- nvinfo : EIATTR_VRC_CTA_INIT_COUNT
	.align		4
        /*0034*/ 	.byte	0x02, 0x4a
	.zero		1
	.zero		1


	//----- nvinfo : EIATTR_EXIT_INSTR_OFFSETS
	.align		4
        /*0038*/ 	.byte	0x04, 0x1c
        /*003a*/ 	.short	(.L_29 - .L_28)


	//   ....[0]....
.L_28:
        /*003c*/ 	.word	0x00000040


	//   ....[1]....
        /*0040*/ 	.word	0x00000190


	//----- nvinfo : EIATTR_CRS_STACK_SIZE
	.align		4
.L_29:
        /*0044*/ 	.byte	0x04, 0x1e
        /*0046*/ 	.short	(.L_31 - .L_30)
.L_30:
        /*0048*/ 	.word	0x00000000


	//----- nvinfo : EIATTR_CBANK_PARAM_SIZE
	.align		4
.L_31:
        /*004c*/ 	.byte	0x03, 0x19
        /*004e*/ 	.short	0x000c


	//----- nvinfo : EIATTR_PARAM_CBANK
	.align		4
        /*0050*/ 	.byte	0x04, 0x0a
        /*0052*/ 	.short	(.L_33 - .L_32)
	.align		4
.L_32:
        /*0054*/ 	.word	index@(.nv.constant0._Z14clearHashTablePii)
        /*0058*/ 	.short	0x0380
        /*005a*/ 	.short	0x000c


	//----- nvinfo : EIATTR_SW_WAR
	.align		4
.L_33:
        /*005c*/ 	.byte	0x04, 0x36
        /*005e*/ 	.short	(.L_35 - .L_34)
.L_34:
        /*0060*/ 	.word	0x00000008
.L_35:


//--------------------- .nv.info._Z11hashCentricPxPiS_S0_PyS0_iiii --------------------------
	.section	.nv.info._Z11hashCentricPxPiS_S0_PyS0_iiii,"",@"SHT_CUDA_INFO"
	.sectionflags	@""
	.align	4


	//----- nvinfo : EIATTR_CUDA_API_VERSION
	.align		4
        /*0000*/ 	.byte	0x04, 0x37
        /*0002*/ 	.short	(.L_37 - .L_36)
.L_36:
        /*0004*/ 	.word	0x00000082


	//----- nvinfo : EIATTR_KPARAM_INFO
	.align		4
.L_37:
        /*0008*/ 	.byte	0x04, 0x17
        /*000a*/ 	.short	(.L_39 - .L_38)
.L_38:
        /*000c*/ 	.word	0x00000000
        /*0010*/ 	.short	0x0009
        /*0012*/ 	.short	0x003c
        /*0014*/ 	.byte	0x00, 0xf0, 0x11, 0x00


	//----- nvinfo : EIATTR_KPARAM_INFO
	.align		4
.L_39:
        /*0018*/ 	.byte	0x04, 0x17
        /*001a*/ 	.short	(.L_41 - .L_40)
.L_40:
        /*001c*/ 	.word	0x00000000
        /*0020*/ 	.short	0x0008
        /*0022*/ 	.short	0x0038
        /*0024*/ 	.byte	0x00, 0xf0, 0x11, 0x00


	//----- nvinfo : EIATTR_KPARAM_INFO
	.align		4
.L_41:
        /*0028*/ 	.byte	0x04, 0x17
        /*002a*/ 	.short	(.L_43 - .L_42)
.L_42:
        /*002c*/ 	.word	0x00000000
        /*0030*/ 	.short	0x0007
        /*0032*/ 	.short	0x0034
        /*0034*/ 	.byte	0x00, 0xf0, 0x11, 0x00


	//----- nvinfo : EIATTR_KPARAM_INFO
	.align		4
.L_43:
        /*0038*/ 	.byte	0x04, 0x17
        /*003a*/ 	.short	(.L_45 - .L_44)
.L_44:
        /*003c*/ 	.word	0x00000000
        /*0040*/ 	.short	0x0006
        /*0042*/ 	.short	0x0030
        /*0044*/ 	.byte	0x00, 0xf0, 0x11, 0x00


	//----- nvinfo : EIATTR_KPARAM_INFO
	.align		4
.L_45:
        /*0048*/ 	.byte	0x04, 0x17
        /*004a*/ 	.short	(.L_47 - .L_46)
.L_46:
        /*004c*/ 	.word	0x00000000
        /*0050*/ 	.short	0x0005
        /*0052*/ 	.short	0x0028
        /*0054*/ 	.byte	0x00, 0xf5, 0x21, 0x00


	//----- nvinfo : EIATTR_KPARAM_INFO
	.align		4
.L_47:
        /*0058*/ 	.byte	0x04, 0x17
        /*005a*/ 	.short	(.L_49 - .L_48)
.L_48:
        /*005c*/ 	.word	0x00000000
        /*0060*/ 	.short	0x0004
        /*0062*/ 	.short	0x0020
        /*0064*/ 	.byte	0x00, 0xf5, 0x21, 0x00


	//----- nvinfo : EIATTR_KPARAM_INFO
	.align		4
.L_49:
        /*0068*/ 	.byte	0x04, 0x17
        /*006a*/ 	.short	(.L_51 - .L_50)
.L_50:
        /*006c*/ 	.word	0x00000000
        /*0070*/ 	.short	0x0003
        /*0072*/ 	.short	0x0018
        /*0074*/ 	.byte	0x00, 0xf5, 0x21, 0x00


	//----- nvinfo : EIATTR_KPARAM_INFO
	.align		4
.L_51:
        /*0078*/ 	.byte	0x04, 0x17
        /*007a*/ 	.short	(.L_53 - .L_52)
.L_52:
        /*007c*/ 	.word	0x00000000
        /*0080*/ 	.short	0x0002
        /*0082*/ 	.short	0x0010
        /*0084*/ 	.byte	0x00, 0xf5, 0x21, 0x00


	//----- nvinfo : EIATTR_KPARAM_INFO
	.align		4
.L_53:
        /*0088*/ 	.byte	0x04, 0x17
        /*008a*/ 	.short	(.L_55 - .L_54)
.L_54:
        /*008c*/ 	.word	0x00000000
        /*0090*/ 	.short	0x0001
        /*0092*/ 	.short	0x0008
        /*0094*/ 	.byte	0x00, 0xf5, 0x21, 0x00


	//----- nvinfo : EIATTR_KPARAM_INFO
	.align		4
.L_55:
        /*0098*/ 	.byte	0x04, 0x17
        /*009a*/ 	.short	(.L_57 - .L_56)
.L_56:
        /*009c*/ 	.word	0x00000000
        /*00a0*/ 	.short	0x0000
        /*00a2*/ 	.short	0x0000
        /*00a4*/ 	.byte	0x00, 0xf5, 0x21, 0x00


	//----- nvinfo : EIATTR_SPARSE_MMA_MASK
	.align		4
.L_57:
        /*00a8*/ 	.byte	0x03, 0x50
        /*00aa*/ 	.short	0x0000


	//----- nvinfo : EIATTR_MAXREG_COUNT
	.align		4
        /*00ac*/ 	.byte	0x03, 0x1b
        /*00ae*/ 	.short	0x00ff


	//----- nvinfo : EIATTR_NUM_BARRIERS
	.align		4
        /*00b0*/ 	.byte	0x02, 0x4c
        /*00b2*/ 	.byte	0x01
	.zero		1


	//----- nvinfo : EIATTR_MERCURY_ISA_VERSION
	.align		4
        /*00b4*/ 	.byte	0x03, 0x5f
        /*00b6*/ 	.short	0x0101


	//----- nvinfo : EIATTR_INT_WARP_WIDE_INSTR_OFFSETS
	.align		4
        /*00b8*/ 	.byte	0x04, 0x31
        /*00ba*/ 	.short	(.L_59 - .L_58)


	//   ....[0]....
.L_58:
        /*00bc*/ 	.word	0x00000380


	//   ....[1]....
        /*00c0*/ 	.word	0x000004d0


	//----- nvinfo : EIATTR_COOP_GROUP_MASK_REGIDS
	.align		4
.L_59:
        /*00c4*/ 	.byte	0x04, 0x29
        /*00c6*/ 	.short	(.L_61 - .L_60)


	//   ....[0]....
.L_60:
        /*00c8*/ 	.word	0xffffffff


	//   ....[1]....
        /*00cc*/ 	.word	0xffffffff


	//----- nvinfo : EIATTR_COOP_GROUP_INSTR_OFFSETS
	.align		4
.L_61:
        /*00d0*/ 	.byte	0x04, 0x28
        /*00d2*/ 	.short	(.L_63 - .L_62)


	//   ....[0]....
.L_62:
        /*00d4*/ 	.word	0x000002d0


	//   ....[1]....
        /*00d8*/ 	.word	0x00000560


	//----- nvinfo : EIATTR_VRC_CTA_INIT_COUNT
	.align		4
.L_63:
        /*00dc*/ 	.byte	0x02, 0x4a
	.zero		1
	.zero		1


	//----- nvinfo : EIATTR_EXIT_INSTR_OFFSETS
	.align		4
        /*00e0*/ 	.byte	0x04, 0x1c
        /*00e2*/ 	.short	(.L_65 - .L_64)


	//   ....[0]....
.L_64:
        /*00e4*/ 	.word	0x00000d70


	//   ....[1]....
        /*00e8*/ 	.word	0x00000db0


	//----- nvinfo : EIATTR_CRS_STACK_SIZE
	.align		4
.L_65:
        /*00ec*/ 	.byte	0x04, 0x1e
        /*00ee*/ 	.short	(.L_67 - .L_66)
.L_66:
        /*00f0*/ 	.word	0x00000000


	//----- nvinfo : EIATTR_CBANK_PARAM_SIZE
	.align		4
.L_67:
        /*00f4*/ 	.byte	0x03, 0x19
        /*00f6*/ 	.short	0x0040


	//----- nvinfo : EIATTR_PARAM_CBANK
	.align		4
        /*00f8*/ 	.byte	0x04, 0x0a
        /*00fa*/ 	.short	(.L_69 - .L_68)
	.align		4
.L_68:
        /*00fc*/ 	.word	index@(.nv.constant0._Z11hashCentricPxPiS_S0_PyS0_iiii)
        /*0100*/ 	.short	0x0380
        /*0102*/ 	.short	0x0040


	//----- nvinfo : EIATTR_SW_WAR
	.align		4
.L_69:
        /*0104*/ 	.byte	0x04, 0x36
        /*0106*/ 	.short	(.L_71 - .L_70)
.L_70:
        /*0108*/ 	.word	0x00000008
.L_71:


//--------------------- .nv.callgraph             --------------------------
	.section	.nv.callgraph,"",@"SHT_CUDA_CALLGRAPH"
	.align	4
	.sectionentsize	8
	.align		4
        /*0000*/ 	.word	0x00000000
	.align		4
        /*0004*/ 	.word	0xffffffff
	.align		4
        /*0008*/ 	.word	0x00000000
	.align		4
        /*000c*/ 	.word	0xfffffffe
	.align		4
        /*0010*/ 	.word	0x00000000
	.align		4
        /*0014*/ 	.word	0xfffffffd
	.align		4
        /*0018*/ 	.word	0x00000000
	.align		4
        /*001c*/ 	.word	0xfffffffc


//--------------------- .nv.constant4             --------------------------
	.section	.nv.constant4,"a",@progbits
	.align	8
	.align		8
.nv.constant4:
        /*0000*/ 	.dword	_ZN34_INTERNAL_5b65fb7a_4_k_cu_b66fe2454cuda3std3__436_GLOBAL__N__5b65fb7a_4_k_cu_b66fe2456ignoreE
	.align		8
        /*0008*/ 	.dword	_ZN34_INTERNAL_5b65fb7a_4_k_cu_b66fe2454cuda3std3__45__cpo5beginE
	.align		8
        /*0010*/ 	.dword	_ZN34_INTERNAL_5b65fb7a_4_k_cu_b66fe2454cuda3std3__45__cpo3endE
	.align		8
        /*0018*/ 	.dword	_ZN34_INTERNAL_5b65fb7a_4_k_cu_b66fe2454cuda3std3__45__cpo6cbeginE
	.align		8
        /*0020*/ 	.dword	_ZN34_INTERNAL_5b65fb7a_4_k_cu_b66fe2454cuda3std3__45__cpo4cendE
	.align		8
        /*0028*/ 	.dword	_ZN34_INTERNAL_5b65fb7a_4_k_cu_b66fe2454cuda3std3__419piecewise_constructE
	.align		8
        /*0030*/ 	.dword	_ZN34_INTERNAL_5b65fb7a_4_k_cu_b66fe2454cuda3std3__48in_placeE
	.align		8
        /*0038*/ 	.dword	_ZN34_INTERNAL_5b65fb7a_4_k_cu_b66fe2454cuda3std6ranges3__45__cpo4swapE
	.align		8
        /*0040*/ 	.dword	_ZN34_INTERNAL_5b65fb7a_4_k_cu_b66fe2454cuda3std6ranges3__45__cpo9iter_moveE
	.align		8
        /*0048*/ 	.dword	_ZN34_INTERNAL_5b65fb7a_4_k_cu_b66fe2454cuda3std6ranges3__45__cpo7advanceE


//--------------------- .text._Z14clearHashTablePii --------------------------
	.section	.text._Z14clearHashTablePii,"ax",@progbits
	.align	128
        .global         _Z14clearHashTablePii
        .type           _Z14clearHashTablePii,@function
        .size           _Z14clearHashTablePii,(.L_x_24 - _Z14clearHashTablePii)
        .other          _Z14clearHashTablePii,@"STO_CUDA_ENTRY STV_DEFAULT"
_Z14clearHashTablePii:
.text._Z14clearHashTablePii:
[----:B------:R-:W-:Y:S08]  /*0000*/  LDC R1, c[0x0][0x37c] ;  /* 0x0000df00ff017b82 */ /* 0x000ff00000000800 */
[----:B------:R-:W0:Y:S08]  /*0010*/  S2UR UR4, SR_CTAID.X ;  /* 0x00000000000479c3 */ /* 0x000e300000002500 */
[----:B------:R-:W0:Y:S02]  /*0020*/  LDC R0, c[0x0][0x388] ;  /* 0x0000e200ff007b82 */ /* 0x000e240000000800 */
[----:B0-----:R-:W-:-:S13]  /*0030*/  ISETP.LE.AND P0, PT, R0, UR4, PT ;  /* 0x0000000400007c0c */ /* 0x001fda000bf03270 */
[----:B------:R-:W-:Y:S05]  /*0040*/  @P0 EXIT ;  /* 0x000000000000094d */ /* 0x000fea0003800000 */
[----:B------:R-:W0:Y:S01]  /*0050*/  S2R R6, SR_TID.X ;  /* 0x0000000000067919 */ /* 0x000e220000002100 */
[----:B------:R-:W1:Y:S01]  /*0060*/  LDCU UR5, c[0x0][0x360] ;  /* 0x00006c00ff0577ac */ /* 0x000e620008000800 */
[----:B------:R-:W2:Y:S01]  /*0070*/  LDCU.64 UR8, c[0x0][0x358] ;  /* 0x00006b00ff0877ac */ /* 0x000ea20008000a00 */
[----:B------:R-:W3:Y:S02]  /*0080*/  LDCU UR6, c[0x0][0x370] ;  /* 0x00006e00ff0677ac */ /* 0x000ee40008000800 */
.L_x_3:
[----:B------:R-:W0:Y:S01]  /*0090*/  LDC R3, c[0x0][0x388] ;  /* 0x0000e200ff037b82 */ /* 0x000e220000000800 */
[----:B------:R-:W-:Y:S01]  /*00a0*/  BSSY.RECONVERGENT B0, `(.L_x_0) ;  /* 0x000000d000007945 */ /* 0x000fe20003800200 */
[C---:B0-----:R-:W-:Y:S02]  /*00b0*/  IMAD R0, R3.reuse, UR4, R6 ;  /* 0x0000000403007c24 */ /* 0x041fe4000f8e0206 */
[----:B------:R-:W-:Y:S01]  /*00c0*/  IMAD R7, R3, UR4, R3 ;  /* 0x0000000403077c24 */ /* 0x000fe2000f8e0203 */
[----:B---3--:R-:W-:-:S04]  /*00d0*/  UIADD3 UR4, UPT, UPT, UR6, UR4, URZ ;  /* 0x0000000406047290 */ /* 0x008fc8000fffe0ff */
[----:B------:R-:W-:Y:S02]  /*00e0*/  ISETP.GE.AND P1, PT, R0, R7, PT ;  /* 0x000000070000720c */ /* 0x000fe40003f26270 */
[----:B------:R-:W-:-:S11]  /*00f0*/  ISETP.LE.AND P0, PT, R3, UR4, PT ;  /* 0x0000000403007c0c */ /* 0x000fd6000bf03270 */
[----:B------:R-:W-:Y:S05]  /*0100*/  @P1 BRA `(.L_x_1) ;  /* 0x0000000000181947 */ /* 0x000fea0003800000 */
[----:B------:R-:W0:Y:S02]  /*0110*/  LDC.64 R4, c[0x0][0x380] ;  /* 0x0000e000ff047b82 */ /* 0x000e240000000a00 */
.L_x_2:
[C---:B0-----:R-:W-:Y:S01]  /*0120*/  IMAD.WIDE R2, R0.reuse, 0x4, R4 ;  /* 0x0000000400027825 */ /* 0x041fe200078e0204 */
[----:B-1----:R-:W-:-:S04]  /*0130*/  IADD3 R0, PT, PT, R0, UR5, RZ ;  /* 0x0000000500007c10 */ /* 0x002fc8000fffe0ff */
[----:B--2---:R3:W-:Y:S01]  /*0140*/  STG.E desc[UR8][R2.64], RZ ;  /* 0x000000ff02007986 */ /* 0x0047e2000c101908 */
[----:B------:R-:W-:-:S13]  /*0150*/  ISETP.GE.AND P1, PT, R0, R7, PT ;  /* 0x000000070000720c */ /* 0x000fda0003f26270 */
[----:B---3--:R-:W-:Y:S05]  /*0160*/  @!P1 BRA `(.L_x_2) ;  /* 0xfffffffc00ec9947 */ /* 0x008fea000383ffff */
.L_x_1:
[----:B-12---:R-:W-:Y:S05]  /*0170*/  BSYNC.RECONVERGENT B0 ;  /* 0x0000000000007941 */ /* 0x006fea0003800200 */
.L_x_0:
[----:B------:R-:W-:Y:S05]  /*0180*/  @!P0 BRA `(.L_x_3) ;  /* 0xfffffffc00c08947 */ /* 0x000fea000383ffff */
[----:B------:R-:W-:Y:S05]  /*0190*/  EXIT ;  /* 0x000000000000794d */ /* 0x000fea0003800000 */
.L_x_4:
[----:B------:R-:W-:-:S00]  /*01a0*/  BRA `(.L_x_4) ;  /* 0xfffffffc00fc7947 */ /* 0x000fc0000383ffff */
[----:B------:R-:W-:-:S00]  /*01b0*/  NOP ;  /* 0x0000000000007918 */ /* 0x000fc00000000000 */
        /* <DEDUP_REMOVED lines=12> */
.L_x_24:


//--------------------- .text._Z11hashCentricPxPiS_S0_PyS0_iiii --------------------------
	.section	.text._Z11hashCentricPxPiS_S0_PyS0_iiii,"ax",@progbits
	.align	128
        .global         _Z11hashCentricPxPiS_S0_PyS0_iiii
        .type           _Z11hashCentricPxPiS_S0_PyS0_iiii,@function
        .size           _Z11hashCentricPxPiS_S0_PyS0_iiii,(.L_x_25 - _Z11hashCentricPxPiS_S0_PyS0_iiii)
        .other          _Z11hashCentricPxPiS_S0_PyS0_iiii,@"STO_CUDA_ENTRY STV_DEFAULT"
_Z11hashCentricPxPiS_S0_PyS0_iiii:
.text._Z11hashCentricPxPiS_S0_PyS0_iiii:
[----:B------:R-:W-:Y:S08]  /*0000*/  LDC R1, c[0x0][0x37c] ;  /* 0x0000df00ff017b82 */ /* 0x000ff00000000800 */
[----:B------:R-:W0:Y:S01]  /*0010*/  S2UR UR5, SR_CTAID.X ;  /* 0x00000000000579c3 */ /* 0x000e220000002500 */
[----:B------:R-:W0:Y:S01]  /*0020*/  LDCU UR4, c[0x0][0x3b8] ;  /* 0x00007700ff0477ac */ /* 0x000e220008000800 */
[----:B------:R-:W1:Y:S01]  /*0030*/  LDCU.64 UR12, c[0x0][0x358] ;  /* 0x00006b00ff0c77ac */ /* 0x000e620008000a00 */
[----:B0-----:R-:W-:-:S09]  /*0040*/  UISETP.GE.AND UP0, UPT, UR5, UR4, UPT ;  /* 0x000000040500728c */ /* 0x001fd2000bf06270 */
[----:B-1----:R-:W-:Y:S05]  /*0050*/  BRA.U UP0, `(.L_x_5) ;  /* 0x0000000100507547 */ /* 0x002fea000b800000 */
[----:B------:R-:W0:Y:S01]  /*0060*/  S2R R6, SR_TID.X ;  /* 0x0000000000067919 */ /* 0x000e220000002100 */
[----:B------:R-:W1:Y:S01]  /*0070*/  LDCU UR6, c[0x0][0x360] ;  /* 0x00006c00ff0677ac */ /* 0x000e620008000800 */
[----:B------:R-:W2:Y:S01]  /*0080*/  LDCU UR7, c[0x0][0x370] ;  /* 0x00006e00ff0777ac */ /* 0x000ea20008000800 */
[----:B------:R-:W-:-:S05]  /*0090*/  UMOV UR4, UR5 ;  /* 0x0000000500047c82 */ /* 0x000fca0008000000 */
.L_x_9:
[----:B------:R-:W0:Y:S01]  /*00a0*/  LDC R3, c[0x0][0x3b8] ;  /* 0x0000ee00ff037b82 */ /* 0x000e220000000800 */
[----:B------:R-:W-:Y:S01]  /*00b0*/  BSSY.RECONVERGENT B0, `(.L_x_6) ;  /* 0x000000d000007945 */ /* 0x000fe20003800200 */
[C---:B0-----:R-:W-:Y:S02]  /*00c0*/  IMAD R0, R3.reuse, UR4, R6 ;  /* 0x0000000403007c24 */ /* 0x041fe4000f8e0206 */
[----:B------:R-:W-:Y:S01]  /*00d0*/  IMAD R7, R3, UR4, R3 ;  /* 0x0000000403077c24 */ /* 0x000fe2000f8e0203 */
[----:B--2---:R-:W-:-:S04]  /*00e0*/  UIADD3 UR4, UPT, UPT, UR7, UR4, URZ ;  /* 0x0000000407047290 */ /* 0x004fc8000fffe0ff */
[----:B------:R-:W-:Y:S02]  /*00f0*/  ISETP.GE.AND P0, PT, R0, R7, PT ;  /* 0x000000070000720c */ /* 0x000fe40003f06270 */
[----:B------:R-:W-:-:S11]  /*0100*/  ISETP.LE.AND P1, PT, R3, UR4, PT ;  /* 0x0000000403007c0c */ /* 0x000fd6000bf23270 */
[----:B------:R-:W-:Y:S05]  /*0110*/  @P0 BRA `(.L_x_7) ;  /* 0x0000000000180947 */ /* 0x000fea0003800000 */
[----:B------:R-:W0:Y:S02]  /*0120*/  LDC.64 R4, c[0x0][0x3a8] ;  /* 0x0000ea00ff047b82 */ /* 0x000e240000000a00 */
.L_x_8:
[----:B0-----:R-:W-:-:S04]  /*0130*/  IMAD.WIDE R2, R0, 0x4, R4 ;  /* 0x0000000400027825 */ /* 0x001fc800078e0204 */
[----:B-1----:R-:W-:Y:S01]  /*0140*/  VIADD R0, R0, UR6 ;  /* 0x0000000600007c36 */ /* 0x002fe20008000000 */
[----:B------:R2:W-:Y:S04]  /*0150*/  STG.E desc[UR12][R2.64], RZ ;  /* 0x000000ff02007986 */ /* 0x0005e8000c10190c */
[----:B------:R-:W-:-:S13]  /*0160*/  ISETP.GE.AND P0, PT, R0, R7, PT ;  /* 0x000000070000720c */ /* 0x000fda0003f06270 */
[----:B--2---:R-:W-:Y:S05]  /*0170*/  @!P0 BRA `(.L_x_8) ;  /* 0xfffffffc00ec8947 */ /* 0x004fea000383ffff */
.L_x_7:
[----:B-1----:R-:W-:Y:S05]  /*0180*/  BSYNC.RECONVERGENT B0 ;  /* 0x0000000000007941 */ /* 0x002fea0003800200 */
.L_x_6:
[----:B------:R-:W-:Y:S05]  /*0190*/  @!P1 BRA `(.L_x_9) ;  /* 0xfffffffc00c09947 */ /* 0x000fea000383ffff */
.L_x_5:
[----:B------:R-:W-:-:S06]  /*01a0*/  RPCMOV.32 Rpc.LO, R2 ;  /* 0x0000000200007352 */ /* 0x000fcc0000000000 */
[----:B------:R-:W-:-:S05]  /*01b0*/  CS2R.32 R2, SR_CgaSize ;  /* 0x0000000000027805 */ /* 0x000fca0000008a00 */
[----:B------:R-:W-:-:S05]  /*01c0*/  IMAD R2, R2, -0xa0, RZ ;  /* 0xffffff6002027824 */ /* 0x000fca00078e02ff */
[----:B------:R-:W-:Y:S02]  /*01d0*/  R2UR UR11, R2 ;  /* 0x00000000020b72ca */ /* 0x000fe400000e0000 */
[----:B------:R-:W-:-:S12]  /*01e0*/  RPCMOV.32 R2, Rpc.LO ;  /* 0x0000000000027353 */ /* 0x000fd80000000000 */
[----:B------:R-:W0:Y:S01]  /*01f0*/  LDCU UR11, c[0x0][UR11+0x258] ;  /* 0x00004b000b0b77ac */ /* 0x000e220008000800 */
[----:B------:R-:W-:-:S06]  /*0200*/  RPCMOV.32 Rpc.LO, R2 ;  /* 0x0000000200007352 */ /* 0x000fcc0000000000 */
[----:B------:R-:W-:-:S05]  /*0210*/  CS2R.32 R2, SR_CgaSize ;  /* 0x0000000000027805 */ /* 0x000fca0000008a00 */
[----:B------:R-:W-:-:S05]  /*0220*/  IMAD R2, R2, -0xa0, RZ ;  /* 0xffffff6002027824 */ /* 0x000fca00078e02ff */
[----:B------:R-:W-:Y:S02]  /*0230*/  R2UR UR14, R2 ;  /* 0x00000000020e72ca */ /* 0x000fe400000e0000 */
[----:B------:R-:W-:-:S12]  /*0240*/  RPCMOV.32 R2, Rpc.LO ;  /* 0x0000000000027353 */ /* 0x000fd80000000000 */
[----:B------:R-:W1:Y:S01]  /*0250*/  LDCU UR14, c[0x0][UR14+0x254] ;  /* 0x00004a800e0e77ac */ /* 0x000e620008000800 */
[----:B0-----:R-:W-:-:S04]  /*0260*/  UISETP.NE.U32.AND UP0, UPT, UR11, URZ, UPT ;  /* 0x000000ff0b00728c */ /* 0x001fc8000bf05070 */
[----:B-1----:R-:W-:-:S09]  /*0270*/  UISETP.NE.AND.EX UP0, UPT, UR14, URZ, UPT, UP0 ;  /* 0x000000ff0e00728c */ /* 0x002fd2000bf05300 */
[----:B------:R-:W-:Y:S05]  /*0280*/  BRA.U UP0, `(.L_x_10) ;  /* 0x0000000100047547 */ /* 0x000fea000b800000 */
[----:B------:R-:W-:Y:S05]  /*0290*/  BPT.TRAP 0x1 ;  /* 0x000000040000795c */ /* 0x000fea0000300000 */
.L_x_10:
[----:B------:R-:W0:Y:S01]  /*02a0*/  S2R R14, SR_TID.X ;  /* 0x00000000000e7919 */ /* 0x000e220000002100 */
[----:B------:R-:W0:Y:S01]  /*02b0*/  S2R R3, SR_TID.Y ;  /* 0x0000000000037919 */ /* 0x000e220000002200 */
[----:B------:R-:W1:Y:S01]  /*02c0*/  S2R R5, SR_TID.Z ;  /* 0x0000000000057919 */ /* 0x000e620000002300 */
[----:B------:R-:W-:Y:S01]  /*02d0*/  BAR.SYNC.DEFER_BLOCKING 0x0 ;  /* 0x0000000000007b1d */ /* 0x000fe20000010000 */
[----:B0-----:R-:W-:-:S05]  /*02e0*/  IMAD.IADD R0, R14, 0x1, R3 ;  /* 0x000000010e007824 */ /* 0x001fca00078e0203 */
[----:B-1----:R-:W-:-:S13]  /*02f0*/  LOP3.LUT P0, RZ, R0, R5, RZ, 0xfc, !PT ;  /* 0x0000000500ff7212 */ /* 0x002fda000780fcff */
[----:B------:R-:W-:Y:S05]  /*0300*/  @P0 BRA `(.L_x_11) ;  /* 0x0000000000900947 */ /* 0x000fea0003800000 */
[----:B------:R-:W0:Y:S01]  /*0310*/  LDCU UR4, c[0x0][0x370] ;  /* 0x00006e00ff0477ac */ /* 0x000e220008000800 */
[----:B------:R-:W1:Y:S01]  /*0320*/  S2UR UR8, SR_CTAID.Y ;  /* 0x00000000000879c3 */ /* 0x000e620000002600 */
[----:B------:R-:W2:Y:S01]  /*0330*/  S2R R3, SR_LANEID ;  /* 0x0000000000037919 */ /* 0x000ea20000000000 */
[----:B------:R-:W-:Y:S01]  /*0340*/  IMAD.U32 R2, RZ, RZ, UR11 ;  /* 0x0000000bff027e24 */ /* 0x000fe2000f8e00ff */
[----:B------:R-:W3:Y:S01]  /*0350*/  LDCU UR6, c[0x0][0x374] ;  /* 0x00006e80ff0677ac */ /* 0x000ee20008000800 */
[----:B------:R-:W4:Y:S04]  /*0360*/  LDCU UR7, c[0x0][0x378] ;  /* 0x00006f00ff0777ac */ /* 0x000f280008000800 */
[----:B------:R-:W5:Y:S01]  /*0370*/  S2UR UR9, SR_CTAID.Z ;  /* 0x00000000000979c3 */ /* 0x000f620000002700 */
[----:B------:R-:W-:-:S02]  /*0380*/  VOTEU.ANY UR15, UPT, PT ;  /* 0x00000000000f7886 */ /* 0x000fc400038e0100 */
[----:B------:R-:W2:Y:S01]  /*0390*/  FLO.U32 R4, UR15 ;  /* 0x0000000f00047d00 */ /* 0x000ea200080e0000 */
[----:B0-----:R-:W-:-:S07]  /*03a0*/  UIADD3 UR10, UPT, UPT, URZ, -UR4, URZ ;  /* 0x80000004ff0a7290 */ /* 0x001fce000fffe0ff */
[----:B------:R-:W0:Y:S01]  /*03b0*/  POPC R0, UR15 ;  /* 0x0000000f00007d09 */ /* 0x000e220008000000 */
[----:B-1----:R-:W-:-:S03]  /*03c0*/  UIADD3 UR4, UPT, UPT, UR5, UR8, URZ ;  /* 0x0000000805047290 */ /* 0x002fc6000fffe0ff */
[----:B------:R-:W-:Y:S02]  /*03d0*/  UMOV UR8, UR10 ;  /* 0x0000000a00087c82 */ /* 0x000fe40008000000 */
[----:B---3--:R-:W-:Y:S02]  /*03e0*/  UIMAD UR6, UR8, UR6, URZ ;  /* 0x00000006080672a4 */ /* 0x008fe4000f8e02ff */
[----:B-----5:R-:W-:Y:S01]  /*03f0*/  UIADD3 UR9, UPT, UPT, -UR9, URZ, URZ ;  /* 0x000000ff09097290 */ /* 0x020fe2000fffe1ff */
[----:B--2---:R-:W-:Y:S01]  /*0400*/  ISETP.EQ.U32.AND P0, PT, R4, R3, PT ;  /* 0x000000030400720c */ /* 0x004fe20003f02070 */
[----:B------:R-:W-:Y:S02]  /*0410*/  IMAD.U32 R3, RZ, RZ, UR14 ;  /* 0x0000000eff037e24 */ /* 0x000fe4000f8e00ff */
[----:B------:R-:W-:Y:S02]  /*0420*/  UISETP.NE.AND UP0, UPT, UR4, UR9, UPT ;  /* 0x000000090400728c */ /* 0x000fe4000bf05270 */
[----:B----4-:R-:W-:-:S04]  /*0430*/  UIMAD UR4, UR7, UR6, -0x7fffffff ;  /* 0x80000001070474a4 */ /* 0x010fc8000f8e0206 */
[----:B------:R-:W-:-:S06]  /*0440*/  USEL UR4, UR4, 0x1, !UP0 ;  /* 0x0000000104047887 */ /* 0x000fcc000c000000 */
[----:B0-----:R-:W-:Y:S01]  /*0450*/  IMAD R5, R0, UR4, RZ ;  /* 0x0000000400057c24 */ /* 0x001fe2000f8e02ff */
[----:B------:R-:W-:Y:S06]  /*0460*/  @P0 MEMBAR.ALL.GPU ;  /* 0x0000000000000992 */ /* 0x000fec000000a000 */
[----:B------:R-:W-:-:S00]  /*0470*/  @P0 ERRBAR ;  /* 0x00000000000009ab */ /* 0x000fc00000000000 */
[----:B------:R-:W-:Y:S06]  /*0480*/  @P0 CGAERRBAR ;  /* 0x00000000000005ab */ /* 0x000fec0000000000 */
[----:B------:R-:W2:Y:S01]  /*0490*/  @P0 ATOM.E.ADD.STRONG.GPU PT, R5, desc[UR12][R2.64+0x4], R5 ;  /* 0x800004050205098a */ /* 0x000ea200081ef10c */
[----:B------:R-:W0:Y:S02]  /*04a0*/  S2R R6, SR_LTMASK ;  /* 0x0000000000067919 */ /* 0x000e240000003900 */
[----:B0-----:R-:W-:-:S04]  /*04b0*/  LOP3.LUT R6, R6, UR15, RZ, 0xc0, !PT ;  /* 0x0000000f06067c12 */ /* 0x001fc8000f8ec0ff */
[----:B------:R-:W0:Y:S01]  /*04c0*/  POPC R7, R6 ;  /* 0x0000000600077309 */ /* 0x000e220000000000 */
[----:B--2---:R-:W0:Y:S02]  /*04d0*/  SHFL.IDX PT, R0, R5, R4, 0x1f ;  /* 0x00001f0405007589 */ /* 0x004e2400000e0000 */
[----:B0-----:R-:W-:-:S07]  /*04e0*/  IMAD R0, R7, UR4, R0 ;  /* 0x0000000407007c24 */ /* 0x001fce000f8e0200 */
.L_x_12:
[----:B------:R-:W2:Y:S04]  /*04f0*/  LD.E.STRONG.GPU R5, desc[UR12][R2.64+0x4] ;  /* 0x0000040c02057980 */ /* 0x000ea8000c10f900 */
[----:B--2---:R-:W-:Y:S01]  /*0500*/  CCTL.IVALL ;  /* 0x00000000ff00798f */ /* 0x004fe20002000000 */
[----:B------:R-:W-:Y:S05]  /*0510*/  YIELD ;  /* 0x0000000000007946 */ /* 0x000fea0003800000 */
[----:B------:R-:W-:-:S04]  /*0520*/  LOP3.LUT R5, R5, R0, RZ, 0x3c, !PT ;  /* 0x0000000005057212 */ /* 0x000fc800078e3cff */
[----:B------:R-:W-:-:S13]  /*0530*/  ISETP.GT.AND P0, PT, R5, -0x1, PT ;  /* 0xffffffff0500780c */ /* 0x000fda0003f04270 */
[----:B------:R-:W-:Y:S05]  /*0540*/  @P0 BRA `(.L_x_12) ;  /* 0xfffffffc00e80947 */ /* 0x000fea000383ffff */
.L_x_11:
[----:B------:R-:W-:Y:S05]  /*0550*/  WARPSYNC.ALL ;  /* 0x0000000000007948 */ /* 0x000fea0003800000 */
[----:B------:R-:W-:Y:S01]  /*0560*/  BAR.SYNC.DEFER_BLOCKING 0x0 ;  /* 0x0000000000007b1d */ /* 0x000fe20000010000 */
[----:B------:R-:W-:-:S07]  /*0570*/  ISETP.NE.AND P0, PT, R14, RZ, PT ;  /* 0x000000ff0e00720c */ /* 0x000fce0003f05270 */
[----:B------:R-:W0:Y:S01]  /*0580*/  LDC R15, c[0x0][0x360] ;  /* 0x0000d800ff0f7b82 */ /* 0x000e220000000800 */
[----:B------:R-:W1:Y:S01]  /*0590*/  LDCU.64 UR6, c[0x0][0x3b0] ;  /* 0x00007600ff0677ac */ /* 0x000e620008000a00 */
[----:B------:R-:W-:Y:S02]  /*05a0*/  IMAD.MOV.U32 R19, RZ, RZ, RZ ;  /* 0x000000ffff137224 */ /* 0x000fe400078e00ff */
[----:B------:R-:W-:Y:S01]  /*05b0*/  IMAD.MOV.U32 R17, RZ, RZ, RZ ;  /* 0x000000ffff117224 */ /* 0x000fe200078e00ff */
[----:B------:R-:W2:Y:S01]  /*05c0*/  LDCU UR4, c[0x0][0x370] ;  /* 0x00006e00ff0477ac */ /* 0x000ea20008000800 */
[----:B------:R-:W3:Y:S01]  /*05d0*/  @!P0 S2R R3, SR_CgaCtaId ;  /* 0x0000000000038919 */ /* 0x000ee20000008800 */
[----:B------:R-:W-:Y:S01]  /*05e0*/  @!P0 MOV R0, 0x400 ;  /* 0x0000040000008802 */ /* 0x000fe20000000f00 */
[C---:B0-----:R-:W-:Y:S02]  /*05f0*/  IMAD R2, R15.reuse, UR5, R14 ;  /* 0x000000050f027c24 */ /* 0x041fe4000f8e020e */
[----:B--2---:R-:W-:-:S03]  /*0600*/  IMAD R15, R15, UR4, RZ ;  /* 0x000000040f0f7c24 */ /* 0x004fc6000f8e02ff */
[----:B-1----:R-:W-:Y:S02]  /*0610*/  LEA.HI R2, R2, UR6, RZ, 0x1b ;  /* 0x0000000602027c11 */ /* 0x002fe4000f8fd8ff */
[----:B---3--:R-:W-:-:S05]  /*0620*/  @!P0 LEA R0, R3, R0, 0x18 ;  /* 0x0000000003008211 */ /* 0x008fca00078ec0ff */
[----:B------:R0:W-:Y:S01]  /*0630*/  @!P0 STS.64 [R0], RZ ;  /* 0x000000ff00008388 */ /* 0x0001e20000000a00 */
[----:B------:R-:W-:-:S13]  /*0640*/  ISETP.GE.AND P0, PT, R2, UR7, PT ;  /* 0x0000000702007c0c */ /* 0x000fda000bf06270 */
[----:B0-----:R-:W-:Y:S05]  /*0650*/  @P0 BRA `(.L_x_13) ;  /* 0x0000000400980947 */ /* 0x001fea0003800000 */
[----:B------:R-:W-:Y:S02]  /*0660*/  IMAD.MOV.U32 R0, RZ, RZ, R2 ;  /* 0x000000ffff007224 */ /* 0x000fe400078e0002 */
[----:B------:R-:W-:Y:S02]  /*0670*/  IMAD.MOV.U32 R19, RZ, RZ, RZ ;  /* 0x000000ffff137224 */ /* 0x000fe400078e00ff */
[----:B------:R-:W-:-:S07]  /*0680*/  IMAD.MOV.U32 R17, RZ, RZ, RZ ;  /* 0x000000ffff117224 */ /* 0x000fce00078e00ff */
.L_x_21:
[----:B01----:R-:W0:Y:S02]  /*0690*/  LDC.64 R8, c[0x0][0x380] ;  /* 0x0000e000ff087b82 */ /* 0x003e240000000a00 */
[----:B0-----:R-:W-:-:S05]  /*06a0*/  IMAD.WIDE R8, R0, 0x8, R8 ;  /* 0x0000000800087825 */ /* 0x001fca00078e0208 */
[----:B------:R-:W2:Y:S04]  /*06b0*/  LDG.E R4, desc[UR12][R8.64] ;  /* 0x0000000c08047981 */ /* 0x000ea8000c1e1900 */
[----:B------:R-:W3:Y:S01]  /*06c0*/  LDG.E.64 R2, desc[UR12][R8.64+0x8] ;  /* 0x0000080c08027981 */ /* 0x000ee2000c1e1b00 */
[----:B------:R-:W-:-:S05]  /*06d0*/  LOP3.LUT R5, R14, 0x1f, RZ, 0xc0, !PT ;  /* 0x0000001f0e057812 */ /* 0x000fca00078ec0ff */
[----:B--2---:R-:W-:-:S05]  /*06e0*/  IMAD.IADD R16, R4, 0x1, R5 ;  /* 0x0000000104107824 */ /* 0x004fca00078e0205 */
[----:B------:R-:W-:Y:S02]  /*06f0*/  SHF.R.S32.HI R4, RZ, 0x1f, R16 ;  /* 0x0000001fff047819 */ /* 0x000fe40000011410 */
[----:B---3--:R-:W-:-:S04]  /*0700*/  ISETP.GT.U32.AND P0, PT, R2, R16, PT ;  /* 0x000000100200720c */ /* 0x008fc80003f04070 */
[----:B------:R-:W-:-:S13]  /*0710*/  ISETP.GT.AND.EX P0, PT, R3, R4, PT, P0 ;  /* 0x000000040300720c */ /* 0x000fda0003f04300 */
[----:B------:R-:W-:Y:S05]  /*0720*/  @!P0 BRA `(.L_x_14) ;  /* 0x00000004004c8947 */ /* 0x000fea0003800000 */
[----:B------:R-:W0:Y:S02]  /*0730*/  LDC.64 R6, c[0x0][0x390] ;  /* 0x0000e400ff067b82 */ /* 0x000e240000000a00 */
[----:B0-----:R-:W-:-:S05]  /*0740*/  IMAD.WIDE R6, R0, 0x8, R6 ;  /* 0x0000000800067825 */ /* 0x001fca00078e0206 */
[----:B------:R0:W5:Y:S01]  /*0750*/  LDG.E.64 R10, desc[UR12][R6.64+0x8] ;  /* 0x0000080c060a7981 */ /* 0x000162000c1e1b00 */
[----:B------:R-:W-:Y:S02]  /*0760*/  IMAD.MOV.U32 R18, RZ, RZ, R4 ;  /* 0x000000ffff127224 */ /* 0x000fe400078e0004 */
[----:B------:R-:W-:-:S07]  /*0770*/  IMAD.MOV.U32 R5, RZ, RZ, R16 ;  /* 0x000000ffff057224 */ /* 0x000fce00078e0010 */
.L_x_20:
[----:B------:R-:W2:Y:S01]  /*0780*/  LDG.E R21, desc[UR12][R6.64] ;  /* 0x0000000c06157981 */ /* 0x000ea2000c1e1900 */
[----:B-1----:R-:W1:Y:S01]  /*0790*/  LDCU.64 UR4, c[0x0][0x388] ;  /* 0x00007100ff0477ac */ /* 0x002e620008000a00 */
[----:B------:R-:W-:Y:S01]  /*07a0*/  BSSY.RECONVERGENT B0, `(.L_x_15) ;  /* 0x0000045000007945 */ /* 0x000fe20003800200 */
[----:B-1----:R-:W-:-:S04]  /*07b0*/  LEA R12, P1, R5, UR4, 0x2 ;  /* 0x00000004050c7c11 */ /* 0x002fc8000f8210ff */
[----:B------:R-:W-:Y:S02]  /*07c0*/  LEA.HI.X R13, R5, UR5, R18, 0x2, P1 ;  /* 0x00000005050d7c11 */ /* 0x000fe400088f1412 */
[----:B--2--5:R-:W-:Y:S02]  /*07d0*/  ISETP.GT.U32.AND P0, PT, R10, R21, PT ;  /* 0x000000150a00720c */ /* 0x024fe40003f04070 */
[----:B------:R-:W-:-:S04]  /*07e0*/  SHF.R.S32.HI R4, RZ, 0x1f, R21 ;  /* 0x0000001fff047819 */ /* 0x000fc80000011415 */
[----:B------:R-:W-:-:S13]  /*07f0*/  ISETP.GT.AND.EX P0, PT, R11, R4, PT, P0 ;  /* 0x000000040b00720c */ /* 0x000fda0003f04300 */
[----:B------:R-:W-:Y:S05]  /*0800*/  @!P0 BRA `(.L_x_16) ;  /* 0x0000000000f88947 */ /* 0x000fea0003800000 */
[----:B------:R-:W2:Y:S01]  /*0810*/  LDG.E R23, desc[UR12][R12.64] ;  /* 0x0000000c0c177981 */ /* 0x000ea2000c1e1900 */
[----:B------:R-:W1:Y:S01]  /*0820*/  LDC R20, c[0x0][0x3bc] ;  /* 0x0000ef00ff147b82 */ /* 0x000e620000000800 */
[----:B------:R-:W-:Y:S07]  /*0830*/  BSSY.RECONVERGENT B1, `(.L_x_17) ;  /* 0x000003a000017945 */ /* 0x000fee0003800200 */
[----:B------:R-:W3:Y:S08]  /*0840*/  LDC.64 R4, c[0x0][0x3a8] ;  /* 0x0000ea00ff047b82 */ /* 0x000ef00000000a00 */
[----:B------:R-:W4:Y:S02]  /*0850*/  LDC.64 R2, c[0x0][0x398] ;  /* 0x0000e600ff027b82 */ /* 0x000f240000000a00 */
[----:B-1234-:R-:W-:-:S07]  /*0860*/  VIMNMX R18, PT, PT, R23, R0, PT ;  /* 0x0000000017127248 */ /* 0x01efce0003fe0100 */
.L_x_19:
[----:B------:R-:W-:-:S06]  /*0870*/  IMAD.WIDE R12, R21, 0x4, R2 ;  /* 0x00000004150c7825 */ /* 0x000fcc00078e0202 */
[----:B------:R-:W2:Y:S02]  /*0880*/  LDG.E R13, desc[UR12][R12.64] ;  /* 0x0000000c0c0d7981 */ /* 0x000ea4000c1e1900 */
[----:B--2---:R-:W-:-:S13]  /*0890*/  ISETP.GE.AND P0, PT, R13, R18, PT ;  /* 0x000000120d00720c */ /* 0x004fda0003f06270 */
[----:B------:R-:W-:Y:S05]  /*08a0*/  @P0 BRA `(.L_x_18) ;  /* 0x0000000000c80947 */ /* 0x000fea0003800000 */
[-C--:B------:R-:W-:Y:S01]  /*08b0*/  IABS R12, R20.reuse ;  /* 0x00000014000c7213 */ /* 0x080fe20000000000 */
[----:B------:R-:W1:Y:S01]  /*08c0*/  LDCU UR4, c[0x0][0x3b8] ;  /* 0x00007700ff0477ac */ /* 0x000e620008000800 */
[----:B------:R-:W-:Y:S02]  /*08d0*/  IABS R27, R13 ;  /* 0x0000000d001b7213 */ /* 0x000fe40000000000 */
[----:B------:R-:W2:Y:S01]  /*08e0*/  I2F.RP R22, R12 ;  /* 0x0000000c00167306 */ /* 0x000ea20000209400 */
[----:B------:R-:W-:-:S04]  /*08f0*/  LOP3.LUT R13, R13, R20, RZ, 0x3c, !PT ;  /* 0x000000140d0d7212 */ /* 0x000fc800078e3cff */
[----:B------:R-:W-:-:S03]  /*0900*/  ISETP.GE.AND P0, PT, R13, RZ, PT ;  /* 0x000000ff0d00720c */ /* 0x000fc60003f06270 */
[----:B--2---:R-:W2:Y:S02]  /*0910*/  MUFU.RCP R22, R22 ;  /* 0x0000001600167308 */ /* 0x004ea40000001000 */
[----:B--2---:R-:W-:-:S06]  /*0920*/  VIADD R10, R22, 0xffffffe ;  /* 0x0ffffffe160a7836 */ /* 0x004fcc0000000000 */
[----:B------:R2:W3:Y:S02]  /*0930*/  F2I.FTZ.U32.TRUNC.NTZ R11, R10 ;  /* 0x0000000a000b7305 */ /* 0x0004e4000021f000 */
[----:B--2---:R-:W-:Y:S02]  /*0940*/  IMAD.MOV.U32 R10, RZ, RZ, RZ ;  /* 0x000000ffff0a7224 */ /* 0x004fe400078e00ff */
[----:B---3--:R-:W-:-:S04]  /*0950*/  IMAD.MOV R25, RZ, RZ, -R11 ;  /* 0x000000ffff197224 */ /* 0x008fc800078e0a0b */
[----:B------:R-:W-:-:S04]  /*0960*/  IMAD R25, R25, R12, RZ ;  /* 0x0000000c19197224 */ /* 0x000fc800078e02ff */
[----:B------:R-:W-:Y:S01]  /*0970*/  IMAD.HI.U32 R24, R11, R25, R10 ;  /* 0x000000190b187227 */ /* 0x000fe200078e000a */
[----:B------:R-:W-:-:S05]  /*0980*/  IABS R25, R23 ;  /* 0x0000001700197213 */ /* 0x000fca0000000000 */
[----:B------:R-:W-:-:S04]  /*0990*/  IMAD.HI.U32 R11, R24, R25, RZ ;  /* 0x00000019180b7227 */ /* 0x000fc800078e00ff */
[----:B------:R-:W-:-:S04]  /*09a0*/  IMAD.HI.U32 R10, R24, R27, RZ ;  /* 0x0000001b180a7227 */ /* 0x000fc800078e00ff */
[----:B------:R-:W-:Y:S02]  /*09b0*/  IMAD.MOV R22, RZ, RZ, -R11 ;  /* 0x000000ffff167224 */ /* 0x000fe400078e0a0b */
[----:B------:R-:W-:Y:S02]  /*09c0*/  IMAD.MOV R24, RZ, RZ, -R10 ;  /* 0x000000ffff187224 */ /* 0x000fe400078e0a0a */
[C---:B------:R-:W-:Y:S02]  /*09d0*/  IMAD R25, R12.reuse, R22, R25 ;  /* 0x000000160c197224 */ /* 0x040fe400078e0219 */
[----:B------:R-:W-:-:S03]  /*09e0*/  IMAD R27, R12, R24, R27 ;  /* 0x000000180c1b7224 */ /* 0x000fc600078e021b */
[C---:B------:R-:W-:Y:S02]  /*09f0*/  ISETP.GT.U32.AND P4, PT, R12.reuse, R25, PT ;  /* 0x000000190c00720c */ /* 0x040fe40003f84070 */
[----:B------:R-:W-:-:S11]  /*0a00*/  ISETP.GT.U32.AND P5, PT, R12, R27, PT ;  /* 0x0000001b0c00720c */ /* 0x000fd60003fa4070 */
[--C-:B------:R-:W-:Y:S02]  /*0a10*/  @!P4 IMAD.IADD R25, R25, 0x1, -R12.reuse ;  /* 0x000000011919c824 */ /* 0x100fe400078e0a0c */
[----:B------:R-:W-:Y:S02]  /*0a20*/  @!P5 IMAD.IADD R27, R27, 0x1, -R12 ;  /* 0x000000011b1bd824 */ /* 0x000fe400078e0a0c */
[----:B------:R-:W-:Y:S01]  /*0a30*/  @!P4 VIADD R11, R11, 0x1 ;  /* 0x000000010b0bc836 */ /* 0x000fe20000000000 */
[-C--:B------:R-:W-:Y:S01]  /*0a40*/  ISETP.GE.U32.AND P2, PT, R25, R12.reuse, PT ;  /* 0x0000000c1900720c */ /* 0x080fe20003f46070 */
[----:B------:R-:W-:Y:S01]  /*0a50*/  @!P5 VIADD R10, R10, 0x1 ;  /* 0x000000010a0ad836 */ /* 0x000fe20000000000 */
[----:B------:R-:W-:Y:S01]  /*0a60*/  ISETP.GE.U32.AND P3, PT, R27, R12, PT ;  /* 0x0000000c1b00720c */ /* 0x000fe20003f66070 */
[----:B------:R-:W-:Y:S01]  /*0a70*/  IMAD.MOV.U32 R25, RZ, RZ, 0x1 ;  /* 0x00000001ff197424 */ /* 0x000fe200078e00ff */
[----:B------:R-:W-:-:S04]  /*0a80*/  LOP3.LUT R12, R23, R20, RZ, 0x3c, !PT ;  /* 0x00000014170c7212 */ /* 0x000fc800078e3cff */
[----:B------:R-:W-:Y:S02]  /*0a90*/  ISETP.GE.AND P1, PT, R12, RZ, PT ;  /* 0x000000ff0c00720c */ /* 0x000fe40003f26270 */
[----:B------:R-:W-:-:S03]  /*0aa0*/  LOP3.LUT R12, RZ, R20, RZ, 0x33, !PT ;  /* 0x00000014ff0c7212 */ /* 0x000fc600078e33ff */
[----:B------:R-:W-:Y:S01]  /*0ab0*/  @P2 VIADD R11, R11, 0x1 ;  /* 0x000000010b0b2836 */ /* 0x000fe20000000000 */
[----:B------:R-:W-:Y:S01]  /*0ac0*/  ISETP.NE.AND P2, PT, R20, RZ, PT ;  /* 0x000000ff1400720c */ /* 0x000fe20003f45270 */
[----:B------:R-:W-:-:S04]  /*0ad0*/  @P3 VIADD R10, R10, 0x1 ;  /* 0x000000010a0a3836 */ /* 0x000fc80000000000 */
[----:B------:R-:W-:Y:S02]  /*0ae0*/  @!P0 IMAD.MOV R10, RZ, RZ, -R10 ;  /* 0x000000ffff0a8224 */ /* 0x000fe400078e0a0a */
[----:B------:R-:W-:-:S03]  /*0af0*/  @!P1 IMAD.MOV R11, RZ, RZ, -R11 ;  /* 0x000000ffff0b9224 */ /* 0x000fc600078e0a0b */
[C---:B------:R-:W-:Y:S02]  /*0b00*/  SEL R10, R12.reuse, R10, !P2 ;  /* 0x0000000a0c0a7207 */ /* 0x040fe40005000000 */
[----:B------:R-:W-:-:S05]  /*0b10*/  SEL R13, R12, R11, !P2 ;  /* 0x0000000b0c0d7207 */ /* 0x000fca0005000000 */
[----:B-1----:R-:W-:-:S04]  /*0b20*/  IMAD R13, R13, UR4, R10 ;  /* 0x000000040d0d7c24 */ /* 0x002fc8000f8e020a */
[----:B------:R-:W-:-:S06]  /*0b30*/  IMAD.WIDE R12, R13, 0x4, R4 ;  /* 0x000000040d0c7825 */ /* 0x000fcc00078e0204 */
[----:B------:R-:W2:Y:S04]  /*0b40*/  ATOMG.E.ADD.STRONG.GPU PT, R12, desc[UR12][R12.64], R25 ;  /* 0x800000190c0c79a8 */ /* 0x000ea800081ef10c */
[----:B------:R-:W3:Y:S01]  /*0b50*/  LDG.E.64 R10, desc[UR12][R6.64+0x8] ;  /* 0x0000080c060a7981 */ /* 0x000ee2000c1e1b00 */
[----:B------:R-:W-:-:S05]  /*0b60*/  VIADD R21, R21, 0x1 ;  /* 0x0000000115157836 */ /* 0x000fca0000000000 */
[----:B------:R-:W-:Y:S02]  /*0b70*/  SHF.R.S32.HI R22, RZ, 0x1f, R21 ;  /* 0x0000001fff167819 */ /* 0x000fe40000011415 */
[----:B--2---:R-:W-:Y:S02]  /*0b80*/  IADD3 R19, P1, PT, R12, R19, RZ ;  /* 0x000000130c137210 */ /* 0x004fe40007f3e0ff */
[----:B---3--:R-:W-:Y:S02]  /*0b90*/  ISETP.GT.U32.AND P0, PT, R10, R21, PT ;  /* 0x000000150a00720c */ /* 0x008fe40003f04070 */
[----:B------:R-:W-:Y:S02]  /*0ba0*/  LEA.HI.X.SX32 R17, R12, R17, 0x1, P1 ;  /* 0x000000110c117211 */ /* 0x000fe400008f0eff */
[----:B------:R-:W-:-:S13]  /*0bb0*/  ISETP.GT.AND.EX P0, PT, R11, R22, PT, P0 ;  /* 0x000000160b00720c */ /* 0x000fda0003f04300 */
[----:B------:R-:W-:Y:S05]  /*0bc0*/  @P0 BRA `(.L_x_19) ;  /* 0xfffffffc00280947 */ /* 0x000fea000383ffff */
.L_x_18:
[----:B------:R-:W-:Y:S05]  /*0bd0*/  BSYNC.RECONVERGENT B1 ;  /* 0x0000000000017941 */ /* 0x000fea0003800200 */
.L_x_17:
[----:B------:R1:W5:Y:S02]  /*0be0*/  LDG.E.64 R2, desc[UR12][R8.64+0x8] ;  /* 0x0000080c08027981 */ /* 0x000364000c1e1b00 */
.L_x_16:
[----:B------:R-:W-:Y:S05]  /*0bf0*/  BSYNC.RECONVERGENT B0 ;  /* 0x0000000000007941 */ /* 0x000fea0003800200 */
.L_x_15:
[----:B------:R-:W-:-:S04]  /*0c00*/  VIADD R5, R16, 0x20 ;  /* 0x0000002010057836 */ /* 0x000fc80000000000 */
[--C-:B------:R-:W-:Y:S01]  /*0c10*/  IMAD.MOV.U32 R16, RZ, RZ, R5.reuse ;  /* 0x000000ffff107224 */ /* 0x100fe200078e0005 */
[----:B-----5:R-:W-:Y:S02]  /*0c20*/  ISETP.GT.U32.AND P0, PT, R2, R5, PT ;  /* 0x000000050200720c */ /* 0x020fe40003f04070 */
[----:B------:R-:W-:-:S04]  /*0c30*/  SHF.R.S32.HI R18, RZ, 0x1f, R5 ;  /* 0x0000001fff127819 */ /* 0x000fc80000011405 */
[----:B------:R-:W-:-:S13]  /*0c40*/  ISETP.GT.AND.EX P0, PT, R3, R18, PT, P0 ;  /* 0x000000120300720c */ /* 0x000fda0003f04300 */
[----:B------:R-:W-:Y:S05]  /*0c50*/  @P0 BRA `(.L_x_20) ;  /* 0xfffffff800c80947 */ /* 0x000fea000383ffff */
.L_x_14:
[----:B------:R-:W-:Y:S05]  /*0c60*/  WARPSYNC.ALL ;  /* 0x0000000000007948 */ /* 0x000fea0003800000 */
[----:B------:R-:W2:Y:S01]  /*0c70*/  LDCU UR4, c[0x0][0x3b4] ;  /* 0x00007680ff0477ac */ /* 0x000ea20008000800 */
[----:B------:R-:W-:Y:S01]  /*0c80*/  LEA.HI R0, R15, R0, RZ, 0x1b ;  /* 0x000000000f007211 */ /* 0x000fe200078fd8ff */
[----:B------:R-:W-:Y:S03]  /*0c90*/  BAR.SYNC.DEFER_BLOCKING 0x0 ;  /* 0x0000000000007b1d */ /* 0x000fe60000010000 */
[----:B--2---:R-:W-:-:S13]  /*0ca0*/  ISETP.GE.AND P0, PT, R0, UR4, PT ;  /* 0x0000000400007c0c */ /* 0x004fda000bf06270 */
[----:B------:R-:W-:Y:S05]  /*0cb0*/  @!P0 BRA `(.L_x_21) ;  /* 0xfffffff800748947 */ /* 0x000fea000383ffff */
.L_x_13:
[----:B------:R-:W2:Y:S01]  /*0cc0*/  S2R R3, SR_CgaCtaId ;  /* 0x0000000000037919 */ /* 0x000ea20000008800 */
[----:B------:R-:W-:Y:S02]  /*0cd0*/  MOV R0, 0x400 ;  /* 0x0000040000007802 */ /* 0x000fe40000000f00 */
[----:B------:R-:W-:Y:S02]  /*0ce0*/  ISETP.NE.AND P1, PT, R14, RZ, PT ;  /* 0x000000ff0e00720c */ /* 0x000fe40003f25270 */
[----:B--2---:R-:W-:-:S11]  /*0cf0*/  LEA R3, R3, R0, 0x18 ;  /* 0x0000000003037211 */ /* 0x004fd600078ec0ff */
.L_x_22:
[----:B------:R-:W0:Y:S02]  /*0d00*/  LDS.64 R4, [R3] ;  /* 0x0000000003047984 */ /* 0x000e240000000a00 */
[----:B0-----:R-:W-:-:S05]  /*0d10*/  IADD3 R6, P0, PT, R4, R19, RZ ;  /* 0x0000001304067210 */ /* 0x001fca0007f1e0ff */
[----:B------:R-:W-:-:S07]  /*0d20*/  IMAD.X R7, R5, 0x1, R17, P0 ;  /* 0x0000000105077824 */ /* 0x000fce00000e0611 */
[----:B------:R-:W0:Y:S02]  /*0d30*/  ATOMS.CAST.SPIN.64 P0, [R3], R4, R6 ;  /* 0x000000040300758d */ /* 0x000e240001800406 */
[----:B0-----:R-:W-:Y:S05]  /*0d40*/  @!P0 BRA `(.L_x_22) ;  /* 0xfffffffc00ec8947 */ /* 0x001fea000383ffff */
[----:B------:R-:W-:Y:S05]  /*0d50*/  WARPSYNC.ALL ;  /* 0x0000000000007948 */ /* 0x000fea0003800000 */
[----:B------:R-:W-:Y:S06]  /*0d60*/  BAR.SYNC.DEFER_BLOCKING 0x0 ;  /* 0x0000000000007b1d */ /* 0x000fec0000010000 */
[----:B------:R-:W-:Y:S05]  /*0d70*/  @P1 EXIT ;  /* 0x000000000000194d */ /* 0x000fea0003800000 */
[----:B------:R-:W0:Y:S01]  /*0d80*/  LDS.64 R2, [R3] ;  /* 0x0000000003027984 */ /* 0x000e220000000a00 */
[----:B------:R-:W0:Y:S03]  /*0d90*/  LDC.64 R4, c[0x0][0x3a0] ;  /* 0x0000e800ff047b82 */ /* 0x000e260000000a00 */
[----:B0-----:R-:W-:Y:S01]  /*0da0*/  REDG.E.ADD.64.STRONG.GPU desc[UR12][R4.64], R2 ;  /* 0x000000020400798e */ /* 0x001fe2000c12e50c */
[----:B------:R-:W-:Y:S05]  /*0db0*/  EXIT ;  /* 0x000000000000794d */ /* 0x000fea0003800000 */
.L_x_23:
        /* <DEDUP_REMOVED lines=12> */
.L_x_25:


//--------------------- .nv.shared.reserved.0     --------------------------
	.section	.nv.shared.reserved.0,"aw",@nobits
	.weak		__nv_reservedSMEM_offset_0_alias
	.size		__nv_reservedSMEM_offset_0_alias, 0, 64
	.other		__nv_reservedSMEM_offset_0_alias,@"STO_CUDA_RESERVED_SHARED STV_DEFAULT"
__nv_reservedSMEM_offset_0_alias:
	.zero		0
	.zero		64


//--------------------- .nv.global                --------------------------
	.section	.nv.global,"aw",@nobits
.nv.global:
	.type		_ZN34_INTERNAL_5b65fb7a_4_k_cu_b66fe2454cuda3std6ranges3__45__cpo9iter_moveE,@object
	.size		_ZN34_INTERNAL_5b65fb7a_4_k_cu_b66fe2454cuda3std6ranges3__45__cpo9iter_moveE,(_ZN34_INTERNAL_5b65fb7a_4_k_cu_b66fe2454cuda3std3__436_GLOBAL__N__5b65fb7a_4_k_cu_b66fe2456ignoreE - _ZN34_INTERNAL_5b65fb7a_4_k_cu_b66fe2454cuda3std6ranges3__45__cpo9iter_moveE)
_ZN34_INTERNAL_5b65fb7a_4_k_cu_b66fe2454cuda3std6ranges3__45__cpo9iter_moveE:
	.zero		1
	.type		_ZN34_INTERNAL_5b65fb7a_4_k_cu_b66fe2454cuda3std3__436_GLOBAL__N__5b65fb7a_4_k_cu_b66fe2456ignoreE,@object
	.size		_ZN34_INTERNAL_5b65fb7a_4_k_cu_b66fe2454cuda3std3__436_GLOBAL__N__5b65fb7a_4_k_cu_b66fe2456ignoreE,(_ZN34_INTERNAL_5b65fb7a_4_k_cu_b66fe2454cuda3std3__45__cpo4cendE - _ZN34_INTERNAL_5b65fb7a_4_k_cu_b66fe2454cuda3std3__436_GLOBAL__N__5b65fb7a_4_k_cu_b66fe2456ignoreE)
_ZN34_INTERNAL_5b65fb7a_4_k_cu_b66fe2454cuda3std3__436_GLOBAL__N__5b65fb7a_4_k_cu_b66fe2456ignoreE:
	.zero		1
	.type		_ZN34_INTERNAL_5b65fb7a_4_k_cu_b66fe2454cuda3std3__45__cpo4cendE,@object
	.size		_ZN34_INTERNAL_5b65fb7a_4_k_cu_b66fe2454cuda3std3__45__cpo4cendE,(_ZN34_INTERNAL_5b65fb7a_4_k_cu_b66fe2454cuda3std3__45__cpo3endE - _ZN34_INTERNAL_5b65fb7a_4_k_cu_b66fe2454cuda3std3__45__cpo4cendE)
_ZN34_INTERNAL_5b65fb7a_4_k_cu_b66fe2454cuda3std3__45__cpo4cendE:
	.zero		1
	.type		_ZN34_INTERNAL_5b65fb7a_4_k_cu_b66fe2454cuda3std3__45__cpo3endE,@object
	.size		_ZN34_INTERNAL_5b65fb7a_4_k_cu_b66fe2454cuda3std3__45__cpo3endE,(_ZN34_INTERNAL_5b65fb7a_4_k_cu_b66fe2454cuda3std3__48in_placeE - _ZN34_INTERNAL_5b65fb7a_4_k_cu_b66fe2454cuda3std3__45__cpo3endE)
_ZN34_INTERNAL_5b65fb7a_4_k_cu_b66fe2454cuda3std3__45__cpo3endE:
	.zero		1
	.type		_ZN34_INTERNAL_5b65fb7a_4_k_cu_b66fe2454cuda3std3__48in_placeE,@object
	.size		_ZN34_INTERNAL_5b65fb7a_4_k_cu_b66fe2454cuda3std3__48in_placeE,(_ZN34_INTERNAL_5b65fb7a_4_k_cu_b66fe2454cuda3std6ranges3__45__cpo7advanceE - _ZN34_INTERNAL_5b65fb7a_4_k_cu_b66fe2454cuda3std3__48in_placeE)
_ZN34_INTERNAL_5b65fb7a_4_k_cu_b66fe2454cuda3std3__48in_placeE:
	.zero		1
	.type		_ZN34_INTERNAL_5b65fb7a_4_k_cu_b66fe2454cuda3std6ranges3__45__cpo7advanceE,@object
	.size		_ZN34_INTERNAL_5b65fb7a_4_k_cu_b66fe2454cuda3std6ranges3__45__cpo7advanceE,(_ZN34_INTERNAL_5b65fb7a_4_k_cu_b66fe2454cuda3std3__45__cpo5beginE - _ZN34_INTERNAL_5b65fb7a_4_k_cu_b66fe2454cuda3std6ranges3__45__cpo7advanceE)
_ZN34_INTERNAL_5b65fb7a_4_k_cu_b66fe2454cuda3std6ranges3__45__cpo7advanceE:
	.zero		1
	.type		_ZN34_INTERNAL_5b65fb7a_4_k_cu_b66fe2454cuda3std3__45__cpo5beginE,@object
	.size		_ZN34_INTERNAL_5b65fb7a_4_k_cu_b66fe2454cuda3std3__45__cpo5beginE,(_ZN34_INTERNAL_5b65fb7a_4_k_cu_b66fe2454cuda3std3__419piecewise_constructE - _ZN34_INTERNAL_5b65fb7a_4_k_cu_b66fe2454cuda3std3__45__cpo5beginE)
_ZN34_INTERNAL_5b65fb7a_4_k_cu_b66fe2454cuda3std3__45__cpo5beginE:
	.zero		1
	.type		_ZN34_INTERNAL_5b65fb7a_4_k_cu_b66fe2454cuda3std3__419piecewise_constructE,@object
	.size		_ZN34_INTERNAL_5b65fb7a_4_k_cu_b66fe2454cuda3std3__419piecewise_constructE,(_ZN34_INTERNAL_5b65fb7a_4_k_cu_b66fe2454cuda3std3__45__cpo6cbeginE - _ZN34_INTERNAL_5b65fb7a_4_k_cu_b66fe2454cuda3std3__419piecewise_constructE)
_ZN34_INTERNAL_5b65fb7a_4_k_cu_b66fe2454cuda3std3__419piecewise_constructE:
	.zero		1
	.type		_ZN34_INTERNAL_5b65fb7a_4_k_cu_b66fe2454cuda3std3__45__cpo6cbeginE,@object
	.size		_ZN34_INTERNAL_5b65fb7a_4_k_cu_b66fe2454cuda3std3__45__cpo6cbeginE,(_ZN34_INTERNAL_5b65fb7a_4_k_cu_b66fe2454cuda3std6ranges3__45__cpo4swapE - _ZN34_INTERNAL_5b65fb7a_4_k_cu_b66fe2454cuda3std3__45__cpo6cbeginE)
_ZN34_INTERNAL_5b65fb7a_4_k_cu_b66fe2454cuda3std3__45__cpo6cbeginE:
	.zero		1
	.type		_ZN34_INTERNAL_5b65fb7a_4_k_cu_b66fe2454cuda3std6ranges3__45__cpo4swapE,@object
	.size		_ZN34_INTERNAL_5b65fb7a_4_k_cu_b66fe2454cuda3std6ranges3__45__cpo4swapE,(.L_7 - _ZN34_INTERNAL_5b65fb7a_4_k_cu_b66fe2454cuda3std6ranges3__45__cpo4swapE)
_ZN34_INTERNAL_5b65fb7a_4_k_cu_b66fe2454cuda3std6ranges3__45__cpo4swapE:
	.zero		1
.L_7:


//--------------------- .nv.shared._Z11hashCentricPxPiS_S0_PyS0_iiii --------------------------
	.section	.nv.shared._Z11hashCentricPxPiS_S0_PyS0_iiii,"aw",@nobits
	.sectionflags	@""
	.align	8
.nv.shared._Z11hashCentricPxPiS_S0_PyS0_iiii:
	.zero		1032


//--------------------- .nv.constant0._Z14clearHashTablePii --------------------------
	.section	.nv.constant0._Z14clearHashTablePii,"a",@progbits
	.sectionflags	@""
	.align	4
.nv.constant0._Z14clearHashTablePii:
	.zero		908


//--------------------- .nv.constant0._Z11hashCentricPxPiS_S0_PyS0_iiii --------------------------
	.section	.nv.constant0._Z11hashCentricPxPiS_S0_PyS0_iiii,"a",@progbits
	.sectionflags	@""
	.align	4
.nv.constant0._Z11hashCentricPxPiS_S0_PyS0_iiii:
	.zero		960


//--------------------- SYMBOLS --------------------------

	.type		.nv.reservedSmem.offset0,@object
	.size		.nv.reservedSmem.offset0,0x4
	.type		.nv.reservedSmem.cap,@object
	.size		.nv.reservedSmem.cap,0x4
